//
// Generated by NVIDIA NVVM Compiler
//
// Compiler Build ID: CL-36424714
// Cuda compilation tools, release 13.0, V13.0.88
// Based on NVVM 20.0.0
//

.version 9.0
.target sm_100
.address_size 64

	// .globl	_Z11memTrnasferPi
.extern .func  (.param .b32 func_retval0) vprintf
(
	.param .b64 vprintf_param_0,
	.param .b64 vprintf_param_1
)
;
.global .align 1 .b8 $str[33] = {116, 105, 100, 32, 58, 32, 37, 100, 44, 32, 103, 105, 100, 32, 58, 32, 37, 100, 44, 32, 118, 97, 108, 117, 101, 32, 58, 32, 37, 100, 32, 10};

.visible .entry _Z11memTrnasferPi(
	.param .u64 .ptr .align 1 _Z11memTrnasferPi_param_0
)
{
	.local .align 8 .b8 	__local_depot0[16];
	.reg .b64 	%SP;
	.reg .b64 	%SPL;
	.reg .b32 	%r<8>;
	.reg .b64 	%rd<9>;

	mov.u64 	%SPL, __local_depot0;
	cvta.local.u64 	%SP, %SPL;
	ld.param.u64 	%rd1, [_Z11memTrnasferPi_param_0];
	cvta.to.global.u64 	%rd2, %rd1;
	add.u64 	%rd3, %SP, 0;
	add.u64 	%rd4, %SPL, 0;
	mov.u32 	%r1, %tid.x;
	mov.u32 	%r2, %ctaid.x;
	mov.u32 	%r3, %ntid.x;
	mad.lo.s32 	%r4, %r2, %r3, %r1;
	mul.wide.s32 	%rd5, %r4, 4;
	add.s64 	%rd6, %rd2, %rd5;
	ld.global.u32 	%r5, [%rd6];
	st.local.v2.u32 	[%rd4], {%r1, %r4};
	st.local.u32 	[%rd4+8], %r5;
	mov.u64 	%rd7, $str;
	cvta.global.u64 	%rd8, %rd7;
	{ // callseq 0, 0
	.param .b64 param0;
	st.param.b64 	[param0], %rd8;
	.param .b64 param1;
	st.param.b64 	[param1], %rd3;
	.param .b32 retval0;
	call.uni (retval0), 
	vprintf, 
	(
	param0, 
	param1
	);
	ld.param.b32 	%r6, [retval0];
	} // callseq 0
	ret;

}


// ===== COMPILED SASS (sm_100) =====

	.target	sm_100

	.elftype	@"ET_EXEC"


//--------------------- .note.nv.tkinfo           --------------------------
	.section	.note.nv.tkinfo,"",@"SHT_NOTE"
	.sectionflags	@"SHF_NOTE_NV_TKINFO"
	.tkinfo
        /*0018*/ 	.word	0x00000002
        /*0030*/ 	.string	""
        /*0030*/ 	.string	"ptxas"
        /*0030*/ 	.string	"Cuda compilation tools, release 13.0, V13.0.88"
        /*0030*/ 	.string	"Build cuda_13.0.r13.0/compiler.36424714_0"
        /*0030*/ 	.string	"-arch sm_100 -m 64 "



//--------------------- .note.nv.cuinfo           --------------------------
	.section	.note.nv.cuinfo,"",@"SHT_NOTE"
	.sectionflags	@"SHF_NOTE_NV_CUINFO"
        /*0018*/ 	.short	0x0002
        /*001a*/ 	.short	0x0064
        /*001c*/ 	.short	0x0082
	.zero		2


//--------------------- .nv.info                  --------------------------
	.section	.nv.info,"",@"SHT_CUDA_INFO"
	.align	4


	//----- nvinfo : EIATTR_REGCOUNT
	.align		4
        /*0000*/ 	.byte	0x04, 0x2f
        /*0002*/ 	.short	(.L_2 - .L_1)
	.align		4
.L_1:
        /*0004*/ 	.word	index@(_Z11memTrnasferPi)
        /*0008*/ 	.word	0x00000018


	//----- nvinfo : EIATTR_FRAME_SIZE
	.align		4
.L_2:
        /*000c*/ 	.byte	0x04, 0x11
        /*000e*/ 	.short	(.L_4 - .L_3)
	.align		4
.L_3:
        /*0010*/ 	.word	index@(_Z11memTrnasferPi)
        /*0014*/ 	.word	0x00000010


	//----- nvinfo : EIATTR_MIN_STACK_SIZE
	.align		4
.L_4:
        /*0018*/ 	.byte	0x04, 0x12
        /*001a*/ 	.short	(.L_6 - .L_5)
	.align		4
.L_5:
        /*001c*/ 	.word	index@(_Z11memTrnasferPi)
        /*0020*/ 	.word	0x00000010
.L_6:


//--------------------- .nv.compat                --------------------------
	.section	.nv.compat,"",@"SHT_CUDA_COMPAT_INFO"
	.align	4
        /*0000*/ 	.byte	0x02, 0x09, 0x00, 0x00, 0x02, 0x02, 0x01, 0x00, 0x02, 0x05, 0x05, 0x00, 0x03, 0x07, 0x01, 0x01
        /*0010*/ 	.byte	0x02, 0x03, 0x00, 0x00, 0x02, 0x06, 0x01, 0x00, 0x04, 0x0b, 0x08, 0x00, 0x09, 0x00, 0x00, 0x00
        /*0020*/ 	.byte	0x00, 0x00, 0x00, 0x00


//--------------------- .nv.info._Z11memTrnasferPi --------------------------
	.section	.nv.info._Z11memTrnasferPi,"",@"SHT_CUDA_INFO"
	.sectionflags	@""
	.align	4


	//----- nvinfo : EIATTR_CUDA_API_VERSION
	.align		4
        /*0000*/ 	.byte	0x04, 0x37
        /*0002*/ 	.short	(.L_8 - .L_7)
.L_7:
        /*0004*/ 	.word	0x00000082


	//----- nvinfo : EIATTR_KPARAM_INFO
	.align		4
.L_8:
        /*0008*/ 	.byte	0x04, 0x17
        /*000a*/ 	.short	(.L_10 - .L_9)
.L_9:
        /*000c*/ 	.word	0x00000000
        /*0010*/ 	.short	0x0000
        /*0012*/ 	.short	0x0000
        /*0014*/ 	.byte	0x00, 0xf5, 0x21, 0x00


	//----- nvinfo : EIATTR_SPARSE_MMA_MASK
	.align		4
.L_10:
        /*0018*/ 	.byte	0x03, 0x50
        /*001a*/ 	.short	0x0000


	//----- nvinfo : EIATTR_MAXREG_COUNT
	.align		4
        /*001c*/ 	.byte	0x03, 0x1b
        /*001e*/ 	.short	0x00ff


	//----- nvinfo : EIATTR_EXTERNS
	.align		4
        /*0020*/ 	.byte	0x04, 0x0f
        /*0022*/ 	.short	(.L_12 - .L_11)


	//   ....[0]....
	.align		4
.L_11:
        /*0024*/ 	.word	index@(vprintf)


	//----- nvinfo : EIATTR_MERCURY_ISA_VERSION
	.align		4
.L_12:
        /*0028*/ 	.byte	0x03, 0x5f
        /*002a*/ 	.short	0x0101


	//----- nvinfo : EIATTR_VRC_CTA_INIT_COUNT
	.align		4
        /*002c*/ 	.byte	0x02, 0x4a
	.zero		1
	.zero		1


	//----- nvinfo : EIATTR_SYSCALL_OFFSETS
	.align		4
        /*0030*/ 	.byte	0x04, 0x46
        /*0032*/ 	.short	(.L_14 - .L_13)


	//   ....[0]....
.L_13:
        /*0034*/ 	.word	0x00000160


	//----- nvinfo : EIATTR_EXIT_INSTR_OFFSETS
	.align		4
.L_14:
        /*0038*/ 	.byte	0x04, 0x1c
        /*003a*/ 	.short	(.L_16 - .L_15)


	//   ....[0]....
.L_15:
        /*003c*/ 	.word	0x00000170


	//----- nvinfo : EIATTR_CBANK_PARAM_SIZE
	.align		4
.L_16:
        /*0040*/ 	.byte	0x03, 0x19
        /*0042*/ 	.short	0x0008


	//----- nvinfo : EIATTR_PARAM_CBANK
	.align		4
        /*0044*/ 	.byte	0x04, 0x0a
        /*0046*/ 	.short	(.L_18 - .L_17)
	.align		4
.L_17:
        /*0048*/ 	.word	index@(.nv.constant0._Z11memTrnasferPi)
        /*004c*/ 	.short	0x0380
        /*004e*/ 	.short	0x0008


	//----- nvinfo : EIATTR_SW_WAR
	.align		4
.L_18:
        /*0050*/ 	.byte	0x04, 0x36
        /*0052*/ 	.short	(.L_20 - .L_19)
.L_19:
        /*0054*/ 	.word	0x00000008
.L_20:


//--------------------- .nv.callgraph             --------------------------
	.section	.nv.callgraph,"",@"SHT_CUDA_CALLGRAPH"
	.align	4
	.sectionentsize	8
	.align		4
        /*0000*/ 	.word	0x00000000
	.align		4
        /*0004*/ 	.word	0xffffffff
	.align		4
        /*0008*/ 	.word	index@(_Z11memTrnasferPi)
	.align		4
        /*000c*/ 	.word	index@(vprintf)
	.align		4
        /*0010*/ 	.word	0x00000000
	.align		4
        /*0014*/ 	.word	0xfffffffe
	.align		4
        /*0018*/ 	.word	0x00000000
	.align		4
        /*001c*/ 	.word	0xfffffffd
	.align		4
        /*0020*/ 	.word	0x00000000
	.align		4
        /*0024*/ 	.word	0xfffffffc


//--------------------- .nv.constant4             --------------------------
	.section	.nv.constant4,"a",@progbits
	.align	8
	.align		8
.nv.constant4:
        /*0000*/ 	.dword	vprintf
	.align		8
        /*0008*/ 	.dword	$str


//--------------------- .text._Z11memTrnasferPi   --------------------------
	.section	.text._Z11memTrnasferPi,"ax",@progbits
	.align	128
        .global         _Z11memTrnasferPi
        .type           _Z11memTrnasferPi,@function
        .size           _Z11memTrnasferPi,(.L_x_2 - _Z11memTrnasferPi)
        .other          _Z11memTrnasferPi,@"STO_CUDA_ENTRY STV_DEFAULT"
_Z11memTrnasferPi:
.text._Z11memTrnasferPi:
[----:B------:R-:W0:Y:S01]  /*0000*/  LDC R1, c[0x0][0x37c] ;  /* 0x0000df00ff017b82 */ /* 0x000e220000000800 */
[----:B------:R-:W1:Y:S01]  /*0010*/  S2R R10, SR_TID.X ;  /* 0x00000000000a7919 */ /* 0x000e620000002100 */
[----:B------:R-:W2:Y:S06]  /*0020*/  LDCU UR6, c[0x0][0x2fc] ;  /* 0x00005f80ff0677ac */ /* 0x000eac0008000800 */
[----:B------:R-:W1:Y:S01]  /*0030*/  S2UR UR7, SR_CTAID.X ;  /* 0x00000000000779c3 */ /* 0x000e620000002500 */
[----:B0-----:R-:W-:Y:S01]  /*0040*/  VIADD R1, R1, 0xfffffff0 ;  /* 0xfffffff001017836 */ /* 0x001fe20000000000 */
[----:B------:R-:W0:Y:S06]  /*0050*/  LDCU.64 UR4, c[0x0][0x358] ;  /* 0x00006b00ff0477ac */ /* 0x000e2c0008000a00 */
[----:B------:R-:W3:Y:S01]  /*0060*/  LDC.64 R2, c[0x0][0x380] ;  /* 0x0000e000ff027b82 */ /* 0x000ee20000000a00 */
[----:B------:R-:W-:Y:S01]  /*0070*/  MOV R0, 0x0 ;  /* 0x0000000000007802 */ /* 0x000fe20000000f00 */
[----:B------:R-:W4:Y:S06]  /*0080*/  LDCU.64 UR8, c[0x4][0x8] ;  /* 0x01000100ff0877ac */ /* 0x000f2c0008000a00 */
[----:B------:R-:W1:Y:S02]  /*0090*/  LDC R11, c[0x0][0x360] ;  /* 0x0000d800ff0b7b82 */ /* 0x000e640000000800 */
[----:B-1----:R-:W-:-:S04]  /*00a0*/  IMAD R11, R11, UR7, R10 ;  /* 0x000000070b0b7c24 */ /* 0x002fc8000f8e020a */
[----:B---3--:R-:W-:-:S06]  /*00b0*/  IMAD.WIDE R2, R11, 0x4, R2 ;  /* 0x000000040b027825 */ /* 0x008fcc00078e0202 */
[----:B0-----:R-:W3:Y:S01]  /*00c0*/  LDG.E R2, desc[UR4][R2.64] ;  /* 0x0000000402027981 */ /* 0x001ee2000c1e1900 */
[----:B------:R-:W0:Y:S01]  /*00d0*/  LDCU UR4, c[0x0][0x2f8] ;  /* 0x00005f00ff0477ac */ /* 0x000e220008000800 */
[----:B------:R1:W1:Y:S01]  /*00e0*/  LDC.64 R8, c[0x4][R0] ;  /* 0x0100000000087b82 */ /* 0x0002620000000a00 */
[----:B----4-:R-:W-:Y:S01]  /*00f0*/  IMAD.U32 R4, RZ, RZ, UR8 ;  /* 0x00000008ff047e24 */ /* 0x010fe2000f8e00ff */
[----:B------:R4:W-:Y:S01]  /*0100*/  STL.64 [R1], R10 ;  /* 0x0000000a01007387 */ /* 0x0009e20000100a00 */
[----:B------:R-:W-:Y:S02]  /*0110*/  MOV R5, UR9 ;  /* 0x0000000900057c02 */ /* 0x000fe40008000f00 */
[----:B0-----:R-:W-:-:S04]  /*0120*/  IADD3 R6, P0, PT, R1, UR4, RZ ;  /* 0x0000000401067c10 */ /* 0x001fc8000ff1e0ff */
[----:B--2---:R-:W-:Y:S01]  /*0130*/  IADD3.X R7, PT, PT, RZ, UR6, RZ, P0, !PT ;  /* 0x00000006ff077c10 */ /* 0x004fe200087fe4ff */
[----:B-1-3--:R4:W-:Y:S08]  /*0140*/  STL [R1+0x8], R2 ;  /* 0x0000080201007387 */ /* 0x00a9f00000100800 */
[----:B------:R-:W-:-:S07]  /*0150*/  LEPC R20, `(.L_x_0) ;  /* 0x000000001014794e */ /* 0x000fce0000000000 */
[----:B----4-:R-:W-:Y:S05]  /*0160*/  CALL.ABS.NOINC R8 ;  /* 0x0000000008007343 */ /* 0x010fea0003c00000 */
.L_x_0:
[----:B------:R-:W-:Y:S05]  /*0170*/  EXIT ;  /* 0x000000000000794d */ /* 0x000fea0003800000 */
.L_x_1:
[----:B------:R-:W-:-:S00]  /*0180*/  BRA `(.L_x_1) ;  /* 0xfffffffc00fc7947 */ /* 0x000fc0000383ffff */
[----:B------:R-:W-:-:S00]  /*0190*/  NOP ;  /* 0x0000000000007918 */ /* 0x000fc00000000000 */
        /* <DEDUP_REMOVED lines=14> */
.L_x_2:


//--------------------- .nv.global.init           --------------------------
	.section	.nv.global.init,"aw",@progbits
.nv.global.init:
	.type		$str,@object
	.size		$str,(.L_0 - $str)
$str:
        /*0000*/ 	.byte	0x74, 0x69, 0x64, 0x20, 0x3a, 0x20, 0x25, 0x64, 0x2c, 0x20, 0x67, 0x69, 0x64, 0x20, 0x3a, 0x20
        /*0010*/ 	.byte	0x25, 0x64, 0x2c, 0x20, 0x76, 0x61, 0x6c, 0x75, 0x65, 0x20, 0x3a, 0x20, 0x25, 0x64, 0x20, 0x0a
        /*0020*/ 	.byte	0x00
.L_0:


//--------------------- .nv.shared.reserved.0     --------------------------
	.section	.nv.shared.reserved.0,"aw",@nobits
	.weak		__nv_reservedSMEM_offset_0_alias
	.size		__nv_reservedSMEM_offset_0_alias, 0, 64
	.other		__nv_reservedSMEM_offset_0_alias,@"STO_CUDA_RESERVED_SHARED STV_DEFAULT"
__nv_reservedSMEM_offset_0_alias:
	.zero		0
	.zero		64


//--------------------- .nv.constant0._Z11memTrnasferPi --------------------------
	.section	.nv.constant0._Z11memTrnasferPi,"a",@progbits
	.sectionflags	@""
	.align	4
.nv.constant0._Z11memTrnasferPi:
	.zero		904


//--------------------- SYMBOLS --------------------------

	.type		.nv.reservedSmem.offset0,@object
	.size		.nv.reservedSmem.offset0,0x4
	.type		vprintf,@function
